	.headerflags	@"EF_CUDA_TEXMODE_UNIFIED EF_CUDA_64BIT_ADDRESS EF_CUDA_ACCELERATORS EF_CUDA_SM90 EF_CUDA_VIRTUAL_SM(EF_CUDA_SM90)"
	.elftype	@"ET_EXEC"


//--------------------- .nv.info                  --------------------------
	.section	.nv.info,"",@"SHT_CUDA_INFO"
	.align	4


	//----- nvinfo : EIATTR_REGCOUNT
	.align		4
        /*0000*/ 	.byte	0x04, 0x2f
        /*0002*/ 	.short	(.L_3 - .L_2)
	.align		4
.L_2:
        /*0004*/ 	.word	index@(triton_poi_fused__native_batch_norm_legit_no_training_relu_9)
        /*0008*/ 	.word	0x00000012


	//----- nvinfo : EIATTR_MIN_STACK_SIZE
	.align		4
.L_3:
        /*000c*/ 	.byte	0x04, 0x12
        /*000e*/ 	.short	(.L_5 - .L_4)
	.align		4
.L_4:
        /*0010*/ 	.word	index@(triton_poi_fused__native_batch_norm_legit_no_training_relu_9)
        /*0014*/ 	.word	0x00000000


	//----- nvinfo : EIATTR_FRAME_SIZE
	.align		4
.L_5:
        /*0018*/ 	.byte	0x04, 0x11
        /*001a*/ 	.short	(.L_7 - .L_6)
	.align		4
.L_6:
        /*001c*/ 	.word	index@(triton_poi_fused__native_batch_norm_legit_no_training_relu_9)
        /*0020*/ 	.word	0x00000000


	//----- nvinfo : EIATTR_MIN_STACK_SIZE
	.align		4
.L_7:
        /*0024*/ 	.byte	0x04, 0x12
        /*0026*/ 	.short	(.L_9 - .L_8)
	.align		4
.L_8:
        /*0028*/ 	.word	index@(triton_poi_fused__native_batch_norm_legit_no_training_relu_9)
        /*002c*/ 	.word	0x00000000
.L_9:


//--------------------- .nv.info.triton_poi_fused__native_batch_norm_legit_no_training_relu_9 --------------------------
	.section	.nv.info.triton_poi_fused__native_batch_norm_legit_no_training_relu_9,"",@"SHT_CUDA_INFO"
	.sectionflags	@""
	.align	4


	//----- nvinfo : EIATTR_CUDA_API_VERSION
	.align		4
        /*0000*/ 	.byte	0x04, 0x37
        /*0002*/ 	.short	(.L_11 - .L_10)
.L_10:
        /*0004*/ 	.word	0x0000007c


	//----- nvinfo : EIATTR_KPARAM_INFO
	.align		4
.L_11:
        /*0008*/ 	.byte	0x04, 0x17
        /*000a*/ 	.short	(.L_13 - .L_12)
.L_12:
        /*000c*/ 	.word	0x00000000
        /*0010*/ 	.short	0x0006
        /*0012*/ 	.short	0x0030
        /*0014*/ 	.byte	0x00, 0xf0, 0x11, 0x00


	//----- nvinfo : EIATTR_KPARAM_INFO
	.align		4
.L_13:
        /*0018*/ 	.byte	0x04, 0x17
        /*001a*/ 	.short	(.L_15 - .L_14)
.L_14:
        /*001c*/ 	.word	0x00000000
        /*0020*/ 	.short	0x0005
        /*0022*/ 	.short	0x0028
        /*0024*/ 	.byte	0x00, 0xf4, 0x21, 0x00


	//----- nvinfo : EIATTR_KPARAM_INFO
	.align		4
.L_15:
        /*0028*/ 	.byte	0x04, 0x17
        /*002a*/ 	.short	(.L_17 - .L_16)
.L_16:
        /*002c*/ 	.word	0x00000000
        /*0030*/ 	.short	0x0004
        /*0032*/ 	.short	0x0020
        /*0034*/ 	.byte	0x00, 0xf4, 0x21, 0x00


	//----- nvinfo : EIATTR_KPARAM_INFO
	.align		4
.L_17:
        /*0038*/ 	.byte	0x04, 0x17
        /*003a*/ 	.short	(.L_19 - .L_18)
.L_18:
        /*003c*/ 	.word	0x00000000
        /*0040*/ 	.short	0x0003
        /*0042*/ 	.short	0x0018
        /*0044*/ 	.byte	0x00, 0xf4, 0x21, 0x00


	//----- nvinfo : EIATTR_KPARAM_INFO
	.align		4
.L_19:
        /*0048*/ 	.byte	0x04, 0x17
        /*004a*/ 	.short	(.L_21 - .L_20)
.L_20:
        /*004c*/ 	.word	0x00000000
        /*0050*/ 	.short	0x0002
        /*0052*/ 	.short	0x0010
        /*0054*/ 	.byte	0x00, 0xf4, 0x21, 0x00


	//----- nvinfo : EIATTR_KPARAM_INFO
	.align		4
.L_21:
        /*0058*/ 	.byte	0x04, 0x17
        /*005a*/ 	.short	(.L_23 - .L_22)
.L_22:
        /*005c*/ 	.word	0x00000000
        /*0060*/ 	.short	0x0001
        /*0062*/ 	.short	0x0008
        /*0064*/ 	.byte	0x00, 0xf4, 0x21, 0x00


	//----- nvinfo : EIATTR_KPARAM_INFO
	.align		4
.L_23:
        /*0068*/ 	.byte	0x04, 0x17
        /*006a*/ 	.short	(.L_25 - .L_24)
.L_24:
        /*006c*/ 	.word	0x00000000
        /*0070*/ 	.short	0x0000
        /*0072*/ 	.short	0x0000
        /*0074*/ 	.byte	0x00, 0xf4, 0x21, 0x00


	//----- nvinfo : EIATTR_SPARSE_MMA_MASK
	.align		4
.L_25:
        /*0078*/ 	.byte	0x03, 0x50
        /*007a*/ 	.short	0x0000


	//----- nvinfo : EIATTR_MAXREG_COUNT
	.align		4
        /*007c*/ 	.byte	0x03, 0x1b
        /*007e*/ 	.short	0x00ff


	//----- nvinfo : EIATTR_EXIT_INSTR_OFFSETS
	.align		4
        /*0080*/ 	.byte	0x04, 0x1c
        /*0082*/ 	.short	(.L_27 - .L_26)


	//   ....[0]....
.L_26:
        /*0084*/ 	.word	0x00000330


	//   ....[1]....
        /*0088*/ 	.word	0x00000350


	//----- nvinfo : EIATTR_REQNTID
	.align		4
.L_27:
        /*008c*/ 	.byte	0x04, 0x10
        /*008e*/ 	.short	(.L_29 - .L_28)
.L_28:
        /*0090*/ 	.word	0x00000080
        /*0094*/ 	.word	0x00000001
        /*0098*/ 	.word	0x00000001


	//----- nvinfo : EIATTR_CBANK_PARAM_SIZE
	.align		4
.L_29:
        /*009c*/ 	.byte	0x03, 0x19
        /*009e*/ 	.short	0x0034


	//----- nvinfo : EIATTR_PARAM_CBANK
	.align		4
        /*00a0*/ 	.byte	0x04, 0x0a
        /*00a2*/ 	.short	(.L_31 - .L_30)
	.align		4
.L_30:
        /*00a4*/ 	.word	index@(.nv.constant0.triton_poi_fused__native_batch_norm_legit_no_training_relu_9)
        /*00a8*/ 	.short	0x0210
        /*00aa*/ 	.short	0x0034


	//----- nvinfo : EIATTR_SW_WAR
	.align		4
.L_31:
        /*00ac*/ 	.byte	0x04, 0x36
        /*00ae*/ 	.short	(.L_33 - .L_32)
.L_32:
        /*00b0*/ 	.word	0x00000008
.L_33:


//--------------------- .nv.callgraph             --------------------------
	.section	.nv.callgraph,"",@"SHT_CUDA_CALLGRAPH"
	.align	4
	.sectionentsize	8
	.align		4
        /*0000*/ 	.word	0x00000000
	.align		4
        /*0004*/ 	.word	0xffffffff
	.align		4
        /*0008*/ 	.word	0x00000000
	.align		4
        /*000c*/ 	.word	0xfffffffe
	.align		4
        /*0010*/ 	.word	0x00000000
	.align		4
        /*0014*/ 	.word	0xfffffffd
	.align		4
        /*0018*/ 	.word	0x00000000
	.align		4
        /*001c*/ 	.word	0xfffffffc


//--------------------- .nv.constant4             --------------------------
	.section	.nv.constant4,"a",@progbits
	.align	8
	.align		8
.nv.constant4:
        /*0000*/ 	.dword	_$_str
	.align		8
        /*0008*/ 	.dword	_$_str_$_2


//--------------------- .text.triton_poi_fused__native_batch_norm_legit_no_training_relu_9 --------------------------
	.section	.text.triton_poi_fused__native_batch_norm_legit_no_training_relu_9,"ax",@progbits
	.align	128
        .global         triton_poi_fused__native_batch_norm_legit_no_training_relu_9
        .type           triton_poi_fused__native_batch_norm_legit_no_training_relu_9,@function
        .size           triton_poi_fused__native_batch_norm_legit_no_training_relu_9,(.L_x_1 - triton_poi_fused__native_batch_norm_legit_no_training_relu_9)
        .other          triton_poi_fused__native_batch_norm_legit_no_training_relu_9,@"STO_CUDA_ENTRY STV_DEFAULT"
triton_poi_fused__native_batch_norm_legit_no_training_relu_9:
.text.triton_poi_fused__native_batch_norm_legit_no_training_relu_9:
[----:B------:R-:W0:Y:S01]  /*0000*/  LDC R1, c[0x0][0x28] ;  /* 0x00000a00ff017b82 */ /* 0x000e220000000800 */
[----:B------:R-:W1:Y:S07]  /*0010*/  S2R R0, SR_TID.X ;  /* 0x0000000000007919 */ /* 0x000e6e0000002100 */
[----:B------:R-:W2:Y:S01]  /*0020*/  LDC.64 R8, c[0x0][0x220] ;  /* 0x00008800ff087b82 */ /* 0x000ea20000000a00 */
[----:B------:R-:W-:Y:S01]  /*0030*/  HFMA2.MMA R14, -RZ, RZ, 0, 0 ;  /* 0x00000000ff0e7435 */ /* 0x000fe200000001ff */
[----:B------:R-:W-:Y:S01]  /*0040*/  ULDC.64 UR4, c[0x0][0x208] ;  /* 0x0000820000047ab9 */ /* 0x000fe20000000a00 */
[----:B------:R-:W3:Y:S05]  /*0050*/  S2R R3, SR_CTAID.X ;  /* 0x0000000000037919 */ /* 0x000eea0000002500 */
[----:B------:R-:W4:Y:S08]  /*0060*/  LDC.64 R6, c[0x0][0x218] ;  /* 0x00008600ff067b82 */ /* 0x000f300000000a00 */
[----:B------:R-:W5:Y:S08]  /*0070*/  LDC.64 R10, c[0x0][0x228] ;  /* 0x00008a00ff0a7b82 */ /* 0x000f700000000a00 */
[----:B------:R-:W4:Y:S01]  /*0080*/  LDC.64 R12, c[0x0][0x230] ;  /* 0x00008c00ff0c7b82 */ /* 0x000f220000000a00 */
[----:B-1----:R-:W-:-:S02]  /*0090*/  LOP3.LUT R0, R0, 0x7f, RZ, 0xc0, !PT ;  /* 0x0000007f00007812 */ /* 0x002fc400078ec0ff */
[----:B---3--:R-:W-:Y:S02]  /*00a0*/  SHF.R.S32.HI R2, RZ, 0x18, R3 ;  /* 0x00000018ff027819 */ /* 0x008fe40000011403 */
[----:B------:R-:W-:Y:S02]  /*00b0*/  LEA R0, R3, R0, 0x7 ;  /* 0x0000000003007211 */ /* 0x000fe400078e38ff */
[----:B------:R-:W-:Y:S02]  /*00c0*/  SGXT R3, R2, 0x1 ;  /* 0x000000010203781a */ /* 0x000fe40000000200 */
[----:B------:R-:W-:Y:S02]  /*00d0*/  ISETP.GE.AND P0, PT, R0, 0x1800, PT ;  /* 0x000018000000780c */ /* 0x000fe40003f06270 */
[----:B------:R-:W-:-:S04]  /*00e0*/  LEA.HI R3, R3, R0, RZ, 0x2 ;  /* 0x0000000003037211 */ /* 0x000fc800078f10ff */
[----:B------:R-:W-:-:S05]  /*00f0*/  SHF.R.S32.HI R3, RZ, 0x2, R3 ;  /* 0x00000002ff037819 */ /* 0x000fca0000011403 */
[----:B------:R-:W-:-:S05]  /*0100*/  IMAD.HI R2, R3, 0x2aaaaaab, RZ ;  /* 0x2aaaaaab03027827 */ /* 0x000fca00078e02ff */
[----:B------:R-:W-:-:S04]  /*0110*/  SHF.R.U32.HI R5, RZ, 0x1f, R2 ;  /* 0x0000001fff057819 */ /* 0x000fc80000011602 */
[----:B------:R-:W-:Y:S02]  /*0120*/  LEA.HI R2, R2, R5, RZ, 0x1a ;  /* 0x0000000502027211 */ /* 0x000fe400078fd0ff */
[----:B------:R-:W1:Y:S03]  /*0130*/  LDC.64 R4, c[0x0][0x210] ;  /* 0x00008400ff047b82 */ /* 0x000e660000000a00 */
[----:B------:R-:W-:-:S04]  /*0140*/  IMAD R15, R2, -0x180, R3 ;  /* 0xfffffe80020f7824 */ /* 0x000fc800078e0203 */
[----:B--2---:R-:W-:-:S05]  /*0150*/  IMAD.WIDE R8, R15, 0x4, R8 ;  /* 0x000000040f087825 */ /* 0x004fca00078e0208 */
[----:B------:R5:W2:Y:S01]  /*0160*/  @!P0 LDG.E.EL R14, desc[UR4][R8.64] ;  /* 0x00000004080e8981 */ /* 0x000aa2000c2e1900 */
[----:B------:R-:W-:Y:S01]  /*0170*/  CS2R R2, SRZ ;  /* 0x0000000000027805 */ /* 0x000fe2000001ff00 */
[----:B----4-:R-:W-:-:S05]  /*0180*/  IMAD.WIDE R6, R15, 0x4, R6 ;  /* 0x000000040f067825 */ /* 0x010fca00078e0206 */
[----:B------:R3:W4:Y:S01]  /*0190*/  @!P0 LDG.E.EL R3, desc[UR4][R6.64] ;  /* 0x0000000406038981 */ /* 0x000722000c2e1900 */
[----:B-1----:R-:W-:-:S04]  /*01a0*/  IMAD.WIDE R4, R0, 0x4, R4 ;  /* 0x0000000400047825 */ /* 0x002fc800078e0204 */
[C---:B-----5:R-:W-:Y:S01]  /*01b0*/  IMAD.WIDE R8, R15.reuse, 0x4, R10 ;  /* 0x000000040f087825 */ /* 0x060fe200078e020a */
[----:B------:R1:W4:Y:S03]  /*01c0*/  @!P0 LDG.E R2, desc[UR4][R4.64] ;  /* 0x0000000404028981 */ /* 0x000326000c1e1900 */
[----:B0-----:R-:W-:Y:S01]  /*01d0*/  IMAD.WIDE R10, R15, 0x4, R12 ;  /* 0x000000040f0a7825 */ /* 0x001fe200078e020c */
[----:B------:R-:W-:-:S06]  /*01e0*/  CS2R R12, SRZ ;  /* 0x00000000000c7805 */ /* 0x000fcc000001ff00 */
[----:B------:R-:W5:Y:S01]  /*01f0*/  @!P0 LDG.E.EL R12, desc[UR4][R8.64] ;  /* 0x00000004080c8981 */ /* 0x000f62000c2e1900 */
[----:B---3--:R-:W-:Y:S01]  /*0200*/  MOV R6, 0x3e800000 ;  /* 0x3e80000000067802 */ /* 0x008fe20000000f00 */
[----:B-1----:R-:W0:Y:S02]  /*0210*/  LDC.64 R4, c[0x0][0x238] ;  /* 0x00008e00ff047b82 */ /* 0x002e240000000a00 */
[----:B------:R-:W5:Y:S01]  /*0220*/  @!P0 LDG.E.EL R13, desc[UR4][R10.64] ;  /* 0x000000040a0d8981 */ /* 0x000f62000c2e1900 */
[----:B--2---:R-:W-:-:S04]  /*0230*/  FADD R14, R14, 9.9999997473787516356e-06 ;  /* 0x3727c5ac0e0e7421 */ /* 0x004fc80000000000 */
[----:B------:R-:W1:Y:S02]  /*0240*/  MUFU.SQRT R15, R14 ;  /* 0x0000000e000f7308 */ /* 0x000e640000002000 */
[C---:B-1----:R-:W-:Y:S02]  /*0250*/  FSETP.GT.AND P1, PT, R15.reuse, 8.50705917302346158658e+37, PT ;  /* 0x7e8000000f00780b */ /* 0x042fe40003f24000 */
[----:B------:R-:W-:-:S11]  /*0260*/  FSETP.GEU.AND P2, PT, R15, 1.175494350822287508e-38, PT ;  /* 0x008000000f00780b */ /* 0x000fd60003f4e000 */
[----:B------:R-:W-:-:S04]  /*0270*/  @P1 FMUL R15, R15, 0.25 ;  /* 0x3e8000000f0f1820 */ /* 0x000fc80000400000 */
[----:B------:R-:W-:-:S06]  /*0280*/  @!P2 FMUL R15, R15, 16777216 ;  /* 0x4b8000000f0fa820 */ /* 0x000fcc0000400000 */
[----:B------:R-:W1:Y:S01]  /*0290*/  MUFU.RCP R15, R15 ;  /* 0x0000000f000f7308 */ /* 0x000e620000001000 */
[----:B------:R-:W-:Y:S01]  /*02a0*/  FSEL R6, R6, 1, P1 ;  /* 0x3f80000006067808 */ /* 0x000fe20000800000 */
[----:B----4-:R-:W-:-:S04]  /*02b0*/  FADD R2, -R3, R2 ;  /* 0x0000000203027221 */ /* 0x010fc80000000100 */
[----:B------:R-:W-:-:S04]  /*02c0*/  @!P2 FMUL R6, R6, 16777216 ;  /* 0x4b8000000606a820 */ /* 0x000fc80000400000 */
[----:B-1----:R-:W-:-:S04]  /*02d0*/  FMUL R3, R15, R6 ;  /* 0x000000060f037220 */ /* 0x002fc80000400000 */
[----:B------:R-:W-:-:S04]  /*02e0*/  FMUL R2, R2, R3 ;  /* 0x0000000302027220 */ /* 0x000fc80000400000 */
[----:B-----5:R-:W-:Y:S01]  /*02f0*/  FFMA R12, R2, R12, R13 ;  /* 0x0000000c020c7223 */ /* 0x020fe2000000000d */
[----:B0-----:R-:W-:-:S04]  /*0300*/  IMAD.WIDE R2, R0, 0x4, R4 ;  /* 0x0000000400027825 */ /* 0x001fc800078e0204 */
[----:B------:R-:W-:-:S04]  /*0310*/  FSETP.GEU.AND P1, PT, R12, RZ, PT ;  /* 0x000000ff0c00720b */ /* 0x000fc80003f2e000 */
[----:B------:R-:W-:Y:S01]  /*0320*/  FSEL R5, R12, RZ, P1 ;  /* 0x000000ff0c057208 */ /* 0x000fe20000800000 */
[----:B------:R-:W-:Y:S08]  /*0330*/  @P0 EXIT ;  /* 0x000000000000094d */ /* 0x000ff00003800000 */
[----:B------:R-:W-:Y:S01]  /*0340*/  STG.E desc[UR4][R2.64], R5 ;  /* 0x0000000502007986 */ /* 0x000fe2000c101904 */
[----:B------:R-:W-:Y:S05]  /*0350*/  EXIT ;  /* 0x000000000000794d */ /* 0x000fea0003800000 */
.L_x_0:
[----:B------:R-:W-:-:S00]  /*0360*/  BRA `(.L_x_0) ;  /* 0xfffffffc00fc7947 */ /* 0x000fc0000383ffff */
[----:B------:R-:W-:-:S00]  /*0370*/  NOP ;  /* 0x0000000000007918 */ /* 0x000fc00000000000 */
        /* <DEDUP_REMOVED lines=8> */
.L_x_1:


//--------------------- .nv.global.init           --------------------------
	.section	.nv.global.init,"aw",@progbits
.nv.global.init:
	.type		_$_str,@object
	.size		_$_str,(_$_str_$_2 - _$_str)
_$_str:
        /*0000*/ 	.byte	0x5f, 0x5f, 0x43, 0x55, 0x44, 0x41, 0x5f, 0x46, 0x54, 0x5a, 0x00
	.type		_$_str_$_2,@object
	.size		_$_str_$_2,(.L_1 - _$_str_$_2)
_$_str_$_2:
        /*000b*/ 	.byte	0x5f, 0x5f, 0x43, 0x55, 0x44, 0x41, 0x5f, 0x50, 0x52, 0x45, 0x43, 0x5f, 0x53, 0x51, 0x52, 0x54
        /*001b*/ 	.byte	0x00
.L_1:


//--------------------- .nv.constant0.triton_poi_fused__native_batch_norm_legit_no_training_relu_9 --------------------------
	.section	.nv.constant0.triton_poi_fused__native_batch_norm_legit_no_training_relu_9,"a",@progbits
	.sectionflags	@""
	.align	4
.nv.constant0.triton_poi_fused__native_batch_norm_legit_no_training_relu_9:
	.zero		580
